	.headerflags	@"EF_CUDA_TEXMODE_UNIFIED EF_CUDA_64BIT_ADDRESS EF_CUDA_ACCELERATORS EF_CUDA_SM90 EF_CUDA_VIRTUAL_SM(EF_CUDA_SM90)"
	.elftype	@"ET_EXEC"


//--------------------- .nv.info                  --------------------------
	.section	.nv.info,"",@"SHT_CUDA_INFO"
	.align	4


	//----- nvinfo : EIATTR_REGCOUNT
	.align		4
        /*0000*/ 	.byte	0x04, 0x2f
        /*0002*/ 	.short	(.L_1 - .L_0)
	.align		4
.L_0:
        /*0004*/ 	.word	index@(triton_poi_fused_convolution_leaky_relu_20)
        /*0008*/ 	.word	0x0000000c


	//----- nvinfo : EIATTR_MIN_STACK_SIZE
	.align		4
.L_1:
        /*000c*/ 	.byte	0x04, 0x12
        /*000e*/ 	.short	(.L_3 - .L_2)
	.align		4
.L_2:
        /*0010*/ 	.word	index@(triton_poi_fused_convolution_leaky_relu_20)
        /*0014*/ 	.word	0x00000000


	//----- nvinfo : EIATTR_FRAME_SIZE
	.align		4
.L_3:
        /*0018*/ 	.byte	0x04, 0x11
        /*001a*/ 	.short	(.L_5 - .L_4)
	.align		4
.L_4:
        /*001c*/ 	.word	index@(triton_poi_fused_convolution_leaky_relu_20)
        /*0020*/ 	.word	0x00000000


	//----- nvinfo : EIATTR_MIN_STACK_SIZE
	.align		4
.L_5:
        /*0024*/ 	.byte	0x04, 0x12
        /*0026*/ 	.short	(.L_7 - .L_6)
	.align		4
.L_6:
        /*0028*/ 	.word	index@(triton_poi_fused_convolution_leaky_relu_20)
        /*002c*/ 	.word	0x00000000
.L_7:


//--------------------- .nv.info.triton_poi_fused_convolution_leaky_relu_20 --------------------------
	.section	.nv.info.triton_poi_fused_convolution_leaky_relu_20,"",@"SHT_CUDA_INFO"
	.sectionflags	@""
	.align	4


	//----- nvinfo : EIATTR_CUDA_API_VERSION
	.align		4
        /*0000*/ 	.byte	0x04, 0x37
        /*0002*/ 	.short	(.L_9 - .L_8)
.L_8:
        /*0004*/ 	.word	0x0000007c


	//----- nvinfo : EIATTR_KPARAM_INFO
	.align		4
.L_9:
        /*0008*/ 	.byte	0x04, 0x17
        /*000a*/ 	.short	(.L_11 - .L_10)
.L_10:
        /*000c*/ 	.word	0x00000000
        /*0010*/ 	.short	0x0002
        /*0012*/ 	.short	0x0010
        /*0014*/ 	.byte	0x00, 0xf0, 0x11, 0x00


	//----- nvinfo : EIATTR_KPARAM_INFO
	.align		4
.L_11:
        /*0018*/ 	.byte	0x04, 0x17
        /*001a*/ 	.short	(.L_13 - .L_12)
.L_12:
        /*001c*/ 	.word	0x00000000
        /*0020*/ 	.short	0x0001
        /*0022*/ 	.short	0x0008
        /*0024*/ 	.byte	0x00, 0xf4, 0x21, 0x00


	//----- nvinfo : EIATTR_KPARAM_INFO
	.align		4
.L_13:
        /*0028*/ 	.byte	0x04, 0x17
        /*002a*/ 	.short	(.L_15 - .L_14)
.L_14:
        /*002c*/ 	.word	0x00000000
        /*0030*/ 	.short	0x0000
        /*0032*/ 	.short	0x0000
        /*0034*/ 	.byte	0x00, 0xf4, 0x21, 0x00


	//----- nvinfo : EIATTR_SPARSE_MMA_MASK
	.align		4
.L_15:
        /*0038*/ 	.byte	0x03, 0x50
        /*003a*/ 	.short	0x0000


	//----- nvinfo : EIATTR_MAXREG_COUNT
	.align		4
        /*003c*/ 	.byte	0x03, 0x1b
        /*003e*/ 	.short	0x00ff


	//----- nvinfo : EIATTR_EXIT_INSTR_OFFSETS
	.align		4
        /*0040*/ 	.byte	0x04, 0x1c
        /*0042*/ 	.short	(.L_17 - .L_16)


	//   ....[0]....
.L_16:
        /*0044*/ 	.word	0x00000200


	//   ....[1]....
        /*0048*/ 	.word	0x00000220


	//----- nvinfo : EIATTR_REQNTID
	.align		4
.L_17:
        /*004c*/ 	.byte	0x04, 0x10
        /*004e*/ 	.short	(.L_19 - .L_18)
.L_18:
        /*0050*/ 	.word	0x00000080
        /*0054*/ 	.word	0x00000001
        /*0058*/ 	.word	0x00000001


	//----- nvinfo : EIATTR_CBANK_PARAM_SIZE
	.align		4
.L_19:
        /*005c*/ 	.byte	0x03, 0x19
        /*005e*/ 	.short	0x0014


	//----- nvinfo : EIATTR_PARAM_CBANK
	.align		4
        /*0060*/ 	.byte	0x04, 0x0a
        /*0062*/ 	.short	(.L_21 - .L_20)
	.align		4
.L_20:
        /*0064*/ 	.word	index@(.nv.constant0.triton_poi_fused_convolution_leaky_relu_20)
        /*0068*/ 	.short	0x0210
        /*006a*/ 	.short	0x0014


	//----- nvinfo : EIATTR_SW_WAR
	.align		4
.L_21:
        /*006c*/ 	.byte	0x04, 0x36
        /*006e*/ 	.short	(.L_23 - .L_22)
.L_22:
        /*0070*/ 	.word	0x00000008
.L_23:


//--------------------- .nv.callgraph             --------------------------
	.section	.nv.callgraph,"",@"SHT_CUDA_CALLGRAPH"
	.align	4
	.sectionentsize	8
	.align		4
        /*0000*/ 	.word	0x00000000
	.align		4
        /*0004*/ 	.word	0xffffffff
	.align		4
        /*0008*/ 	.word	0x00000000
	.align		4
        /*000c*/ 	.word	0xfffffffe
	.align		4
        /*0010*/ 	.word	0x00000000
	.align		4
        /*0014*/ 	.word	0xfffffffd
	.align		4
        /*0018*/ 	.word	0x00000000
	.align		4
        /*001c*/ 	.word	0xfffffffc


//--------------------- .text.triton_poi_fused_convolution_leaky_relu_20 --------------------------
	.section	.text.triton_poi_fused_convolution_leaky_relu_20,"ax",@progbits
	.align	128
        .global         triton_poi_fused_convolution_leaky_relu_20
        .type           triton_poi_fused_convolution_leaky_relu_20,@function
        .size           triton_poi_fused_convolution_leaky_relu_20,(.L_x_1 - triton_poi_fused_convolution_leaky_relu_20)
        .other          triton_poi_fused_convolution_leaky_relu_20,@"STO_CUDA_ENTRY STV_DEFAULT"
triton_poi_fused_convolution_leaky_relu_20:
.text.triton_poi_fused_convolution_leaky_relu_20:
[----:B------:R-:W0:Y:S02]  /*0000*/  LDC R1, c[0x0][0x28] ;  /* 0x00000a00ff017b82 */ /* 0x000e240000000800 */
[----:B------:R-:W1:Y:S01]  /*0010*/  S2R R0, SR_TID.X ;  /* 0x0000000000007919 */ /* 0x000e620000002100 */
[----:B------:R-:W2:Y:S01]  /*0020*/  LDC.64 R2, c[0x0][0x210] ;  /* 0x00008400ff027b82 */ /* 0x000ea20000000a00 */
[----:B------:R-:W-:Y:S01]  /*0030*/  ULDC.64 UR4, c[0x0][0x208] ;  /* 0x0000820000047ab9 */ /* 0x000fe20000000a00 */
[----:B------:R-:W3:Y:S06]  /*0040*/  S2R R7, SR_CTAID.X ;  /* 0x0000000000077919 */ /* 0x000eec0000002500 */
[----:B------:R-:W4:Y:S01]  /*0050*/  LDC.64 R4, c[0x0][0x218] ;  /* 0x00008600ff047b82 */ /* 0x000f220000000a00 */
[----:B-1----:R-:W-:Y:S01]  /*0060*/  IMAD.SHL.U32 R0, R0, 0x2, RZ ;  /* 0x0000000200007824 */ /* 0x002fe200078e00ff */
[----:B---3--:R-:W-:-:S04]  /*0070*/  SHF.R.S32.HI R6, RZ, 0x17, R7 ;  /* 0x00000017ff067819 */ /* 0x008fc80000011407 */
[----:B------:R-:W-:Y:S02]  /*0080*/  LOP3.LUT R0, R0, 0xfe, RZ, 0xc0, !PT ;  /* 0x000000fe00007812 */ /* 0x000fe400078ec0ff */
[----:B------:R-:W-:-:S03]  /*0090*/  SGXT R6, R6, 0x1 ;  /* 0x000000010606781a */ /* 0x000fc60000000200 */
[----:B------:R-:W-:-:S04]  /*00a0*/  IMAD R7, R7, 0x100, R0 ;  /* 0x0000010007077824 */ /* 0x000fc800078e0200 */
[C---:B--2---:R-:W-:Y:S01]  /*00b0*/  IMAD.WIDE R2, R7.reuse, 0x4, R2 ;  /* 0x0000000407027825 */ /* 0x044fe200078e0202 */
[----:B------:R-:W-:Y:S02]  /*00c0*/  LEA.HI R6, R6, R7, RZ, 0x2 ;  /* 0x0000000706067211 */ /* 0x000fe400078f10ff */
[----:B------:R-:W-:Y:S02]  /*00d0*/  ISETP.GE.AND P2, PT, R7, 0x400, PT ;  /* 0x000004000700780c */ /* 0x000fe40003f46270 */
[--C-:B------:R-:W-:Y:S02]  /*00e0*/  SHF.R.S32.HI R0, RZ, 0x2, R6.reuse ;  /* 0x00000002ff007819 */ /* 0x100fe40000011406 */
[----:B------:R-:W-:Y:S02]  /*00f0*/  SHF.R.S32.HI R9, RZ, 0x1f, R6 ;  /* 0x0000001fff097819 */ /* 0x000fe40000011406 */
[----:B------:R-:W-:Y:S02]  /*0100*/  CS2R R6, SRZ ;  /* 0x0000000000067805 */ /* 0x000fe4000001ff00 */
[----:B------:R-:W-:-:S04]  /*0110*/  LEA.HI R9, R9, R0, RZ, 0x6 ;  /* 0x0000000009097211 */ /* 0x000fc800078f30ff */
[----:B------:R-:W-:Y:S01]  /*0120*/  LOP3.LUT R9, R9, 0xffffffc0, RZ, 0xc0, !PT ;  /* 0xffffffc009097812 */ /* 0x000fe200078ec0ff */
[----:B------:R-:W2:Y:S04]  /*0130*/  @!P2 LDG.E.64 R6, desc[UR4][R2.64] ;  /* 0x000000040206a981 */ /* 0x000ea8000c1e1b00 */
[----:B------:R-:W-:Y:S02]  /*0140*/  IMAD.IADD R9, R0, 0x1, -R9 ;  /* 0x0000000100097824 */ /* 0x000fe400078e0a09 */
[----:B------:R-:W-:Y:S02]  /*0150*/  IMAD.MOV.U32 R0, RZ, RZ, RZ ;  /* 0x000000ffff007224 */ /* 0x000fe400078e00ff */
[----:B----4-:R-:W-:-:S04]  /*0160*/  IMAD.WIDE R4, R9, 0x4, R4 ;  /* 0x0000000409047825 */ /* 0x010fc800078e0204 */
[----:B------:R-:W-:Y:S01]  /*0170*/  IMAD.MOV.U32 R9, RZ, RZ, RZ ;  /* 0x000000ffff097224 */ /* 0x000fe200078e00ff */
[----:B------:R-:W2:Y:S05]  /*0180*/  @!P2 LDG.E.EL R0, desc[UR4][R4.64] ;  /* 0x000000040400a981 */ /* 0x000eaa000c2e1900 */
[----:B------:R-:W3:Y:S01]  /*0190*/  @!P2 LDG.E.EL R9, desc[UR4][R4.64] ;  /* 0x000000040409a981 */ /* 0x000ee2000c2e1900 */
[----:B--2---:R-:W-:Y:S02]  /*01a0*/  FSETP.GT.AND P1, PT, R7, -R0, PT ;  /* 0x800000000700720b */ /* 0x004fe40003f24000 */
[----:B---3--:R-:W-:Y:S01]  /*01b0*/  FSETP.GT.AND P0, PT, R6, -R9, PT ;  /* 0x800000090600720b */ /* 0x008fe20003f04000 */
[----:B------:R-:W-:Y:S01]  /*01c0*/  FADD R6, R9, R6 ;  /* 0x0000000609067221 */ /* 0x000fe20000000000 */
[----:B------:R-:W-:-:S09]  /*01d0*/  FADD R7, R0, R7 ;  /* 0x0000000700077221 */ /* 0x000fd20000000000 */
[----:B------:R-:W-:Y:S02]  /*01e0*/  @!P1 FMUL R7, R7, 0.10000000149011611938 ;  /* 0x3dcccccd07079820 */ /* 0x000fe40000400000 */
[----:B------:R-:W-:Y:S01]  /*01f0*/  @!P0 FMUL R6, R6, 0.10000000149011611938 ;  /* 0x3dcccccd06068820 */ /* 0x000fe20000400000 */
[----:B------:R-:W-:Y:S06]  /*0200*/  @P2 EXIT ;  /* 0x000000000000294d */ /* 0x000fec0003800000 */
[----:B------:R-:W-:Y:S01]  /*0210*/  STG.E.64 desc[UR4][R2.64], R6 ;  /* 0x0000000602007986 */ /* 0x000fe2000c101b04 */
[----:B------:R-:W-:Y:S05]  /*0220*/  EXIT ;  /* 0x000000000000794d */ /* 0x000fea0003800000 */
.L_x_0:
[----:B------:R-:W-:-:S00]  /*0230*/  BRA `(.L_x_0) ;  /* 0xfffffffc00fc7947 */ /* 0x000fc0000383ffff */
[----:B------:R-:W-:-:S00]  /*0240*/  NOP ;  /* 0x0000000000007918 */ /* 0x000fc00000000000 */
        /* <DEDUP_REMOVED lines=11> */
.L_x_1:


//--------------------- .nv.constant0.triton_poi_fused_convolution_leaky_relu_20 --------------------------
	.section	.nv.constant0.triton_poi_fused_convolution_leaky_relu_20,"a",@progbits
	.sectionflags	@""
	.align	4
.nv.constant0.triton_poi_fused_convolution_leaky_relu_20:
	.zero		548
